//
// Generated by NVIDIA NVVM Compiler
//
// Compiler Build ID: CL-36424714
// Cuda compilation tools, release 13.0, V13.0.88
// Based on NVVM 20.0.0
//

.version 9.0
.target sm_100
.address_size 64

	// .globl	_Z15addVectorThreadPiS_S_

.visible .entry _Z15addVectorThreadPiS_S_(
	.param .u64 .ptr .align 1 _Z15addVectorThreadPiS_S__param_0,
	.param .u64 .ptr .align 1 _Z15addVectorThreadPiS_S__param_1,
	.param .u64 .ptr .align 1 _Z15addVectorThreadPiS_S__param_2
)
{
	.reg .pred 	%p<2>;
	.reg .b32 	%r<5>;
	.reg .b64 	%rd<11>;

	ld.param.u64 	%rd1, [_Z15addVectorThreadPiS_S__param_0];
	ld.param.u64 	%rd2, [_Z15addVectorThreadPiS_S__param_1];
	ld.param.u64 	%rd3, [_Z15addVectorThreadPiS_S__param_2];
	mov.u32 	%r1, %tid.x;
	setp.gt.u32 	%p1, %r1, 999;
	@%p1 bra 	$L__BB0_2;
	cvta.to.global.u64 	%rd4, %rd1;
	cvta.to.global.u64 	%rd5, %rd2;
	cvta.to.global.u64 	%rd6, %rd3;
	mul.wide.u32 	%rd7, %r1, 4;
	add.s64 	%rd8, %rd4, %rd7;
	ld.global.u32 	%r2, [%rd8];
	add.s64 	%rd9, %rd5, %rd7;
	ld.global.u32 	%r3, [%rd9];
	add.s32 	%r4, %r3, %r2;
	add.s64 	%rd10, %rd6, %rd7;
	st.global.u32 	[%rd10], %r4;
$L__BB0_2:
	ret;

}


// ===== COMPILED SASS (sm_100) =====

	.target	sm_100

	.elftype	@"ET_EXEC"


//--------------------- .note.nv.tkinfo           --------------------------
	.section	.note.nv.tkinfo,"",@"SHT_NOTE"
	.sectionflags	@"SHF_NOTE_NV_TKINFO"
	.tkinfo
        /*0018*/ 	.word	0x00000002
        /*0030*/ 	.string	""
        /*0030*/ 	.string	"ptxas"
        /*0030*/ 	.string	"Cuda compilation tools, release 13.0, V13.0.88"
        /*0030*/ 	.string	"Build cuda_13.0.r13.0/compiler.36424714_0"
        /*0030*/ 	.string	"-arch sm_100 -m 64 "



//--------------------- .note.nv.cuinfo           --------------------------
	.section	.note.nv.cuinfo,"",@"SHT_NOTE"
	.sectionflags	@"SHF_NOTE_NV_CUINFO"
        /*0018*/ 	.short	0x0002
        /*001a*/ 	.short	0x0064
        /*001c*/ 	.short	0x0082
	.zero		2


//--------------------- .nv.info                  --------------------------
	.section	.nv.info,"",@"SHT_CUDA_INFO"
	.align	4


	//----- nvinfo : EIATTR_REGCOUNT
	.align		4
        /*0000*/ 	.byte	0x04, 0x2f
        /*0002*/ 	.short	(.L_1 - .L_0)
	.align		4
.L_0:
        /*0004*/ 	.word	index@(_Z15addVectorThreadPiS_S_)
        /*0008*/ 	.word	0x0000000c


	//----- nvinfo : EIATTR_FRAME_SIZE
	.align		4
.L_1:
        /*000c*/ 	.byte	0x04, 0x11
        /*000e*/ 	.short	(.L_3 - .L_2)
	.align		4
.L_2:
        /*0010*/ 	.word	index@(_Z15addVectorThreadPiS_S_)
        /*0014*/ 	.word	0x00000000


	//----- nvinfo : EIATTR_MIN_STACK_SIZE
	.align		4
.L_3:
        /*0018*/ 	.byte	0x04, 0x12
        /*001a*/ 	.short	(.L_5 - .L_4)
	.align		4
.L_4:
        /*001c*/ 	.word	index@(_Z15addVectorThreadPiS_S_)
        /*0020*/ 	.word	0x00000000
.L_5:


//--------------------- .nv.compat                --------------------------
	.section	.nv.compat,"",@"SHT_CUDA_COMPAT_INFO"
	.align	4
        /*0000*/ 	.byte	0x02, 0x09, 0x00, 0x00, 0x02, 0x02, 0x01, 0x00, 0x02, 0x05, 0x05, 0x00, 0x03, 0x07, 0x01, 0x01
        /*0010*/ 	.byte	0x02, 0x03, 0x00, 0x00, 0x02, 0x06, 0x01, 0x00, 0x04, 0x0b, 0x08, 0x00, 0x09, 0x00, 0x00, 0x00
        /*0020*/ 	.byte	0x00, 0x00, 0x00, 0x00


//--------------------- .nv.info._Z15addVectorThreadPiS_S_ --------------------------
	.section	.nv.info._Z15addVectorThreadPiS_S_,"",@"SHT_CUDA_INFO"
	.sectionflags	@""
	.align	4


	//----- nvinfo : EIATTR_CUDA_API_VERSION
	.align		4
        /*0000*/ 	.byte	0x04, 0x37
        /*0002*/ 	.short	(.L_7 - .L_6)
.L_6:
        /*0004*/ 	.word	0x00000082


	//----- nvinfo : EIATTR_KPARAM_INFO
	.align		4
.L_7:
        /*0008*/ 	.byte	0x04, 0x17
        /*000a*/ 	.short	(.L_9 - .L_8)
.L_8:
        /*000c*/ 	.word	0x00000000
        /*0010*/ 	.short	0x0002
        /*0012*/ 	.short	0x0010
        /*0014*/ 	.byte	0x00, 0xf5, 0x21, 0x00


	//----- nvinfo : EIATTR_KPARAM_INFO
	.align		4
.L_9:
        /*0018*/ 	.byte	0x04, 0x17
        /*001a*/ 	.short	(.L_11 - .L_10)
.L_10:
        /*001c*/ 	.word	0x00000000
        /*0020*/ 	.short	0x0001
        /*0022*/ 	.short	0x0008
        /*0024*/ 	.byte	0x00, 0xf5, 0x21, 0x00


	//----- nvinfo : EIATTR_KPARAM_INFO
	.align		4
.L_11:
        /*0028*/ 	.byte	0x04, 0x17
        /*002a*/ 	.short	(.L_13 - .L_12)
.L_12:
        /*002c*/ 	.word	0x00000000
        /*0030*/ 	.short	0x0000
        /*0032*/ 	.short	0x0000
        /*0034*/ 	.byte	0x00, 0xf5, 0x21, 0x00


	//----- nvinfo : EIATTR_SPARSE_MMA_MASK
	.align		4
.L_13:
        /*0038*/ 	.byte	0x03, 0x50
        /*003a*/ 	.short	0x0000


	//----- nvinfo : EIATTR_MAXREG_COUNT
	.align		4
        /*003c*/ 	.byte	0x03, 0x1b
        /*003e*/ 	.short	0x00ff


	//----- nvinfo : EIATTR_MERCURY_ISA_VERSION
	.align		4
        /*0040*/ 	.byte	0x03, 0x5f
        /*0042*/ 	.short	0x0101


	//----- nvinfo : EIATTR_VRC_CTA_INIT_COUNT
	.align		4
        /*0044*/ 	.byte	0x02, 0x4a
	.zero		1
	.zero		1


	//----- nvinfo : EIATTR_EXIT_INSTR_OFFSETS
	.align		4
        /*0048*/ 	.byte	0x04, 0x1c
        /*004a*/ 	.short	(.L_15 - .L_14)


	//   ....[0]....
.L_14:
        /*004c*/ 	.word	0x00000030


	//   ....[1]....
        /*0050*/ 	.word	0x000000f0


	//----- nvinfo : EIATTR_CBANK_PARAM_SIZE
	.align		4
.L_15:
        /*0054*/ 	.byte	0x03, 0x19
        /*0056*/ 	.short	0x0018


	//----- nvinfo : EIATTR_PARAM_CBANK
	.align		4
        /*0058*/ 	.byte	0x04, 0x0a
        /*005a*/ 	.short	(.L_17 - .L_16)
	.align		4
.L_16:
        /*005c*/ 	.word	index@(.nv.constant0._Z15addVectorThreadPiS_S_)
        /*0060*/ 	.short	0x0380
        /*0062*/ 	.short	0x0018


	//----- nvinfo : EIATTR_SW_WAR
	.align		4
.L_17:
        /*0064*/ 	.byte	0x04, 0x36
        /*0066*/ 	.short	(.L_19 - .L_18)
.L_18:
        /*0068*/ 	.word	0x00000008
.L_19:


//--------------------- .nv.callgraph             --------------------------
	.section	.nv.callgraph,"",@"SHT_CUDA_CALLGRAPH"
	.align	4
	.sectionentsize	8
	.align		4
        /*0000*/ 	.word	0x00000000
	.align		4
        /*0004*/ 	.word	0xffffffff
	.align		4
        /*0008*/ 	.word	0x00000000
	.align		4
        /*000c*/ 	.word	0xfffffffe
	.align		4
        /*0010*/ 	.word	0x00000000
	.align		4
        /*0014*/ 	.word	0xfffffffd
	.align		4
        /*0018*/ 	.word	0x00000000
	.align		4
        /*001c*/ 	.word	0xfffffffc


//--------------------- .text._Z15addVectorThreadPiS_S_ --------------------------
	.section	.text._Z15addVectorThreadPiS_S_,"ax",@progbits
	.align	128
        .global         _Z15addVectorThreadPiS_S_
        .type           _Z15addVectorThreadPiS_S_,@function
        .size           _Z15addVectorThreadPiS_S_,(.L_x_1 - _Z15addVectorThreadPiS_S_)
        .other          _Z15addVectorThreadPiS_S_,@"STO_CUDA_ENTRY STV_DEFAULT"
_Z15addVectorThreadPiS_S_:
.text._Z15addVectorThreadPiS_S_:
[----:B------:R-:W-:Y:S01]  /*0000*/  LDC R1, c[0x0][0x37c] ;  /* 0x0000df00ff017b82 */ /* 0x000fe20000000800 */
[----:B------:R-:W0:Y:S02]  /*0010*/  S2R R9, SR_TID.X ;  /* 0x0000000000097919 */ /* 0x000e240000002100 */
[----:B0-----:R-:W-:-:S13]  /*0020*/  ISETP.GT.U32.AND P0, PT, R9, 0x3e7, PT ;  /* 0x000003e70900780c */ /* 0x001fda0003f04070 */
[----:B------:R-:W-:Y:S05]  /*0030*/  @P0 EXIT ;  /* 0x000000000000094d */ /* 0x000fea0003800000 */
[----:B------:R-:W0:Y:S01]  /*0040*/  LDC.64 R2, c[0x0][0x380] ;  /* 0x0000e000ff027b82 */ /* 0x000e220000000a00 */
[----:B------:R-:W1:Y:S07]  /*0050*/  LDCU.64 UR4, c[0x0][0x358] ;  /* 0x00006b00ff0477ac */ /* 0x000e6e0008000a00 */
[----:B------:R-:W2:Y:S08]  /*0060*/  LDC.64 R4, c[0x0][0x388] ;  /* 0x0000e200ff047b82 */ /* 0x000eb00000000a00 */
[----:B------:R-:W3:Y:S01]  /*0070*/  LDC.64 R6, c[0x0][0x390] ;  /* 0x0000e400ff067b82 */ /* 0x000ee20000000a00 */
[----:B0-----:R-:W-:-:S06]  /*0080*/  IMAD.WIDE.U32 R2, R9, 0x4, R2 ;  /* 0x0000000409027825 */ /* 0x001fcc00078e0002 */
[----:B-1----:R-:W4:Y:S01]  /*0090*/  LDG.E R2, desc[UR4][R2.64] ;  /* 0x0000000402027981 */ /* 0x002f22000c1e1900 */
[----:B--2---:R-:W-:-:S06]  /*00a0*/  IMAD.WIDE.U32 R4, R9, 0x4, R4 ;  /* 0x0000000409047825 */ /* 0x004fcc00078e0004 */
[----:B------:R-:W4:Y:S01]  /*00b0*/  LDG.E R5, desc[UR4][R4.64] ;  /* 0x0000000404057981 */ /* 0x000f22000c1e1900 */
[----:B---3--:R-:W-:Y:S01]  /*00c0*/  IMAD.WIDE.U32 R6, R9, 0x4, R6 ;  /* 0x0000000409067825 */ /* 0x008fe200078e0006 */
[----:B----4-:R-:W-:-:S05]  /*00d0*/  IADD3 R9, PT, PT, R2, R5, RZ ;  /* 0x0000000502097210 */ /* 0x010fca0007ffe0ff */
[----:B------:R-:W-:Y:S01]  /*00e0*/  STG.E desc[UR4][R6.64], R9 ;  /* 0x0000000906007986 */ /* 0x000fe2000c101904 */
[----:B------:R-:W-:Y:S05]  /*00f0*/  EXIT ;  /* 0x000000000000794d */ /* 0x000fea0003800000 */
.L_x_0:
[----:B------:R-:W-:-:S00]  /*0100*/  BRA `(.L_x_0) ;  /* 0xfffffffc00fc7947 */ /* 0x000fc0000383ffff */
[----:B------:R-:W-:-:S00]  /*0110*/  NOP ;  /* 0x0000000000007918 */ /* 0x000fc00000000000 */
        /* <DEDUP_REMOVED lines=14> */
.L_x_1:


//--------------------- .nv.shared.reserved.0     --------------------------
	.section	.nv.shared.reserved.0,"aw",@nobits
	.weak		__nv_reservedSMEM_offset_0_alias
	.size		__nv_reservedSMEM_offset_0_alias, 0, 64
	.other		__nv_reservedSMEM_offset_0_alias,@"STO_CUDA_RESERVED_SHARED STV_DEFAULT"
__nv_reservedSMEM_offset_0_alias:
	.zero		0
	.zero		64


//--------------------- .nv.constant0._Z15addVectorThreadPiS_S_ --------------------------
	.section	.nv.constant0._Z15addVectorThreadPiS_S_,"a",@progbits
	.sectionflags	@""
	.align	4
.nv.constant0._Z15addVectorThreadPiS_S_:
	.zero		920


//--------------------- SYMBOLS --------------------------

	.type		.nv.reservedSmem.offset0,@object
	.size		.nv.reservedSmem.offset0,0x4
